	.headerflags	@"EF_CUDA_TEXMODE_UNIFIED EF_CUDA_64BIT_ADDRESS EF_CUDA_ACCELERATORS EF_CUDA_SM90 EF_CUDA_VIRTUAL_SM(EF_CUDA_SM90)"
	.elftype	@"ET_EXEC"


//--------------------- .nv.info                  --------------------------
	.section	.nv.info,"",@"SHT_CUDA_INFO"
	.align	4


	//----- nvinfo : EIATTR_REGCOUNT
	.align		4
        /*0000*/ 	.byte	0x04, 0x2f
        /*0002*/ 	.short	(.L_1 - .L_0)
	.align		4
.L_0:
        /*0004*/ 	.word	index@(triton_mm)
        /*0008*/ 	.word	0x00000048


	//----- nvinfo : EIATTR_MIN_STACK_SIZE
	.align		4
.L_1:
        /*000c*/ 	.byte	0x04, 0x12
        /*000e*/ 	.short	(.L_3 - .L_2)
	.align		4
.L_2:
        /*0010*/ 	.word	index@(triton_mm)
        /*0014*/ 	.word	0x00000000


	//----- nvinfo : EIATTR_FRAME_SIZE
	.align		4
.L_3:
        /*0018*/ 	.byte	0x04, 0x11
        /*001a*/ 	.short	(.L_5 - .L_4)
	.align		4
.L_4:
        /*001c*/ 	.word	index@(triton_mm)
        /*0020*/ 	.word	0x00000000


	//----- nvinfo : EIATTR_MIN_STACK_SIZE
	.align		4
.L_5:
        /*0024*/ 	.byte	0x04, 0x12
        /*0026*/ 	.short	(.L_7 - .L_6)
	.align		4
.L_6:
        /*0028*/ 	.word	index@(triton_mm)
        /*002c*/ 	.word	0x00000000
.L_7:


//--------------------- .nv.info.triton_mm        --------------------------
	.section	.nv.info.triton_mm,"",@"SHT_CUDA_INFO"
	.sectionflags	@""
	.align	4


	//----- nvinfo : EIATTR_CUDA_API_VERSION
	.align		4
        /*0000*/ 	.byte	0x04, 0x37
        /*0002*/ 	.short	(.L_9 - .L_8)
.L_8:
        /*0004*/ 	.word	0x0000007c


	//----- nvinfo : EIATTR_KPARAM_INFO
	.align		4
.L_9:
        /*0008*/ 	.byte	0x04, 0x17
        /*000a*/ 	.short	(.L_11 - .L_10)
.L_10:
        /*000c*/ 	.word	0x00000000
        /*0010*/ 	.short	0x0003
        /*0012*/ 	.short	0x0018
        /*0014*/ 	.byte	0x00, 0xf0, 0x11, 0x00


	//----- nvinfo : EIATTR_KPARAM_INFO
	.align		4
.L_11:
        /*0018*/ 	.byte	0x04, 0x17
        /*001a*/ 	.short	(.L_13 - .L_12)
.L_12:
        /*001c*/ 	.word	0x00000000
        /*0020*/ 	.short	0x0002
        /*0022*/ 	.short	0x0010
        /*0024*/ 	.byte	0x00, 0xf0, 0x21, 0x00


	//----- nvinfo : EIATTR_KPARAM_INFO
	.align		4
.L_13:
        /*0028*/ 	.byte	0x04, 0x17
        /*002a*/ 	.short	(.L_15 - .L_14)
.L_14:
        /*002c*/ 	.word	0x00000000
        /*0030*/ 	.short	0x0001
        /*0032*/ 	.short	0x0008
        /*0034*/ 	.byte	0x00, 0xf0, 0x21, 0x00


	//----- nvinfo : EIATTR_KPARAM_INFO
	.align		4
.L_15:
        /*0038*/ 	.byte	0x04, 0x17
        /*003a*/ 	.short	(.L_17 - .L_16)
.L_16:
        /*003c*/ 	.word	0x00000000
        /*0040*/ 	.short	0x0000
        /*0042*/ 	.short	0x0000
        /*0044*/ 	.byte	0x00, 0xf0, 0x21, 0x00


	//----- nvinfo : EIATTR_SPARSE_MMA_MASK
	.align		4
.L_17:
        /*0048*/ 	.byte	0x03, 0x50
        /*004a*/ 	.short	0x0000


	//----- nvinfo : EIATTR_MAXREG_COUNT
	.align		4
        /*004c*/ 	.byte	0x03, 0x1b
        /*004e*/ 	.short	0x00ff


	//----- nvinfo : EIATTR_EXIT_INSTR_OFFSETS
	.align		4
        /*0050*/ 	.byte	0x04, 0x1c
        /*0052*/ 	.short	(.L_19 - .L_18)


	//   ....[0]....
.L_18:
        /*0054*/ 	.word	0x00000050


	//   ....[1]....
        /*0058*/ 	.word	0x000018f0


	//   ....[2]....
        /*005c*/ 	.word	0x00001920


	//----- nvinfo : EIATTR_MAX_THREADS
	.align		4
.L_19:
        /*0060*/ 	.byte	0x04, 0x05
        /*0062*/ 	.short	(.L_21 - .L_20)
.L_20:
        /*0064*/ 	.word	0x00000080
        /*0068*/ 	.word	0x00000001
        /*006c*/ 	.word	0x00000001


	//----- nvinfo : EIATTR_CBANK_PARAM_SIZE
	.align		4
.L_21:
        /*0070*/ 	.byte	0x03, 0x19
        /*0072*/ 	.short	0x001c


	//----- nvinfo : EIATTR_PARAM_CBANK
	.align		4
        /*0074*/ 	.byte	0x04, 0x0a
        /*0076*/ 	.short	(.L_23 - .L_22)
	.align		4
.L_22:
        /*0078*/ 	.word	index@(.nv.constant0.triton_mm)
        /*007c*/ 	.short	0x0210
        /*007e*/ 	.short	0x001c


	//----- nvinfo : EIATTR_SW_WAR
	.align		4
.L_23:
        /*0080*/ 	.byte	0x04, 0x36
        /*0082*/ 	.short	(.L_25 - .L_24)
.L_24:
        /*0084*/ 	.word	0x00000008
.L_25:


//--------------------- .nv.callgraph             --------------------------
	.section	.nv.callgraph,"",@"SHT_CUDA_CALLGRAPH"
	.align	4
	.sectionentsize	8
	.align		4
        /*0000*/ 	.word	0x00000000
	.align		4
        /*0004*/ 	.word	0xffffffff
	.align		4
        /*0008*/ 	.word	0x00000000
	.align		4
        /*000c*/ 	.word	0xfffffffe
	.align		4
        /*0010*/ 	.word	0x00000000
	.align		4
        /*0014*/ 	.word	0xfffffffd
	.align		4
        /*0018*/ 	.word	0x00000000
	.align		4
        /*001c*/ 	.word	0xfffffffc


//--------------------- .text.triton_mm           --------------------------
	.section	.text.triton_mm,"ax",@progbits
	.sectionflags	@"SHF_BARRIERS=1"
	.align	128
        .global         triton_mm
        .type           triton_mm,@function
        .size           triton_mm,(.L_x_2 - triton_mm)
        .other          triton_mm,@"STO_CUDA_ENTRY STV_DEFAULT"
triton_mm:
.text.triton_mm:
[----:B------:R-:W1:Y:S02]  /*0000*/  LDC R1, c[0x0][0x28] ;  /* 0x00000a00ff017b82 */ /* 0x000e640000000800 */
[----:B------:R-:W2:Y:S01]  /*0010*/  LDC R42, c[0x0][0x228] ;  /* 0x00008a00ff2a7b82 */ /* 0x000ea20000000800 */
[----:B------:R-:W-:-:S05]  /*0020*/  MOV R3, 0x3000 ;  /* 0x0000300000037802 */ /* 0x000fca0000000f00 */
[----:B--2---:R-:W-:-:S05]  /*0030*/  IMAD R3, R42, R3, 0x3000000 ;  /* 0x030000002a037424 */ /* 0x004fca00078e0203 */
[----:B------:R-:W-:-:S13]  /*0040*/  ISETP.NE.AND P0, PT, R3, RZ, PT ;  /* 0x000000ff0300720c */ /* 0x000fda0003f05270 */
[----:B------:R-:W-:Y:S05]  /*0050*/  @!P0 EXIT ;  /* 0x000000000000894d */ /* 0x000fea0003800000 */
[----:B------:R-:W2:Y:S01]  /*0060*/  S2R R4, SR_CTAID.X ;  /* 0x0000000000047919 */ /* 0x000ea20000002500 */
[C---:B------:R-:W-:Y:S01]  /*0070*/  VIADD R3, R42.reuse, 0x101f ;  /* 0x0000101f2a037836 */ /* 0x040fe20000000000 */
[----:B------:R-:W3:Y:S01]  /*0080*/  S2UR UR4, SR_CgaCtaId ;  /* 0x00000000000479c3 */ /* 0x000ee20000008800 */
[----:B------:R-:W-:Y:S01]  /*0090*/  VIADD R42, R42, 0x1000 ;  /* 0x000010002a2a7836 */ /* 0x000fe20000000000 */
[----:B------:R-:W4:Y:S01]  /*00a0*/  S2R R39, SR_TID.X ;  /* 0x0000000000277919 */ /* 0x000f220000002100 */
[----:B------:R-:W-:Y:S01]  /*00b0*/  UMOV UR5, 0x400 ;  /* 0x0000040000057882 */ /* 0x000fe20000000000 */
[----:B------:R-:W-:Y:S01]  /*00c0*/  SHF.R.S32.HI R0, RZ, 0x1f, R3 ;  /* 0x0000001fff007819 */ /* 0x000fe20000011403 */
[----:B------:R-:W-:Y:S01]  /*00d0*/  ULDC.64 UR6, c[0x0][0x208] ;  /* 0x0000820000067ab9 */ /* 0x000fe20000000a00 */
[----:B------:R-:W-:Y:S01]  /*00e0*/  IMAD.MOV.U32 R66, RZ, RZ, RZ ;  /* 0x000000ffff427224 */ /* 0x000fe200078e00ff */
[----:B------:R-:W-:Y:S01]  /*00f0*/  UMOV UR8, URZ ;  /* 0x0000003f00087c82 */ /* 0x000fe20008000000 */
[----:B------:R-:W-:Y:S01]  /*0100*/  LEA.HI R3, R0, R3, RZ, 0x5 ;  /* 0x0000000300037211 */ /* 0x000fe200078f28ff */
[----:B------:R-:W5:Y:S01]  /*0110*/  LDC.64 R62, c[0x0][0x210] ;  /* 0x00008400ff3e7b82 */ /* 0x000f620000000a00 */
[----:B---3--:R-:W-:-:S03]  /*0120*/  UPRMT UR4, UR4, 0x654, UR5 ;  /* 0x0000065404047896 */ /* 0x008fc60008000005 */
[----:B------:R-:W-:Y:S01]  /*0130*/  UMOV UR5, URZ ;  /* 0x0000003f00057c82 */ /* 0x000fe20008000000 */
[C---:B--2---:R-:W-:Y:S01]  /*0140*/  IMAD.HI R2, R4.reuse, 0x2aaaaaab, RZ ;  /* 0x2aaaaaab04027827 */ /* 0x044fe200078e02ff */
[----:B------:R-:W-:Y:S02]  /*0150*/  IABS R15, R4 ;  /* 0x00000004000f7213 */ /* 0x000fe40000000000 */
[----:B------:R-:W-:Y:S01]  /*0160*/  ISETP.GE.AND P2, PT, R4, RZ, PT ;  /* 0x000000ff0400720c */ /* 0x000fe20003f46270 */
[----:B----4-:R-:W-:Y:S01]  /*0170*/  IMAD.SHL.U32 R9, R39, 0x8, RZ ;  /* 0x0000000827097824 */ /* 0x010fe200078e00ff */
[----:B------:R-:W-:Y:S02]  /*0180*/  SHF.R.U32.HI R5, RZ, 0x1f, R2 ;  /* 0x0000001fff057819 */ /* 0x000fe40000011602 */
[----:B------:R-:W-:Y:S02]  /*0190*/  SHF.R.U32.HI R11, RZ, 0x4, R39 ;  /* 0x00000004ff0b7819 */ /* 0x000fe40000011627 */
[----:B------:R-:W-:-:S02]  /*01a0*/  LEA.HI.SX32 R5, R2, R5, 0x17 ;  /* 0x0000000502057211 */ /* 0x000fc400078fbaff */
[----:B------:R-:W-:Y:S02]  /*01b0*/  LOP3.LUT R9, R9, 0x78, RZ, 0xc0, !PT ;  /* 0x0000007809097812 */ /* 0x000fe400078ec0ff */
[----:B------:R-:W-:Y:S01]  /*01c0*/  SGXT.U32 R11, R11, 0x3 ;  /* 0x000000030b0b781a */ /* 0x000fe20000000000 */
[C---:B------:R-:W-:Y:S01]  /*01d0*/  IMAD.SHL.U32 R12, R5.reuse, 0x8, RZ ;  /* 0x00000008050c7824 */ /* 0x040fe200078e00ff */
[--C-:B------:R-:W-:Y:S01]  /*01e0*/  SHF.R.U32.HI R14, RZ, 0x3, R39.reuse ;  /* 0x00000003ff0e7819 */ /* 0x100fe20000011627 */
[----:B------:R-:W-:Y:S01]  /*01f0*/  IMAD R5, R5, -0xc00, R4 ;  /* 0xfffff40005057824 */ /* 0x000fe200078e0204 */
[----:B------:R-:W-:Y:S01]  /*0200*/  SHF.R.U32.HI R41, RZ, 0x2, R39 ;  /* 0x00000002ff297819 */ /* 0x000fe20000011627 */
[----:B------:R-:W-:Y:S01]  /*0210*/  IMAD.SHL.U32 R17, R9, 0x2, RZ ;  /* 0x0000000209117824 */ /* 0x000fe200078e00ff */
[----:B------:R-:W-:Y:S01]  /*0220*/  LEA.HI.SX32 R16, R3, -R12, 0x1b ;  /* 0x8000000c03107211 */ /* 0x000fe200078fdaff */
[----:B------:R-:W-:Y:S01]  /*0230*/  IMAD.SHL.U32 R4, R11, 0x100, RZ ;  /* 0x000001000b047824 */ /* 0x000fe200078e00ff */
[----:B------:R-:W-:-:S02]  /*0240*/  SGXT.U32 R14, R14, 0x1 ;  /* 0x000000010e0e781a */ /* 0x000fc40000000000 */
[----:B------:R-:W-:Y:S02]  /*0250*/  VIMNMX R16, R16, 0x8, PT ;  /* 0x0000000810107848 */ /* 0x000fe40003fe0100 */
[C---:B------:R-:W-:Y:S02]  /*0260*/  LOP3.LUT R48, R11.reuse, 0x8, RZ, 0xfc, !PT ;  /* 0x000000080b307812 */ /* 0x040fe400078efcff */
[----:B------:R-:W-:Y:S02]  /*0270*/  IABS R0, R16 ;  /* 0x0000001000007213 */ /* 0x000fe40000000000 */
[----:B------:R-:W-:Y:S01]  /*0280*/  LOP3.LUT R46, R11, 0x18, RZ, 0xfc, !PT ;  /* 0x000000180b2e7812 */ /* 0x000fe200078efcff */
[----:B------:R-:W-:Y:S01]  /*0290*/  IMAD.SHL.U32 R48, R48, 0x100, RZ ;  /* 0x0000010030307824 */ /* 0x000fe200078e00ff */
[----:B------:R-:W2:Y:S01]  /*02a0*/  I2F.RP R3, R0 ;  /* 0x0000000000037306 */ /* 0x000ea20000209400 */
[C---:B------:R-:W-:Y:S02]  /*02b0*/  LOP3.LUT R8, R14.reuse, 0x2, RZ, 0xfc, !PT ;  /* 0x000000020e087812 */ /* 0x040fe400078efcff */
[----:B------:R-:W-:Y:S01]  /*02c0*/  LOP3.LUT R30, R14, 0x4, RZ, 0xfc, !PT ;  /* 0x000000040e1e7812 */ /* 0x000fe200078efcff */
[----:B------:R-:W-:Y:S01]  /*02d0*/  IMAD.SHL.U32 R46, R46, 0x100, RZ ;  /* 0x000001002e2e7824 */ /* 0x000fe200078e00ff */
[----:B------:R-:W-:-:S02]  /*02e0*/  LOP3.LUT R28, R14, 0x8, RZ, 0xfc, !PT ;  /* 0x000000080e1c7812 */ /* 0x000fc400078efcff */
[----:B------:R-:W-:Y:S02]  /*02f0*/  LOP3.LUT R40, R14, 0x7, R39, 0x78, !PT ;  /* 0x000000070e287812 */ /* 0x000fe400078e7827 */
[----:B------:R-:W-:Y:S02]  /*0300*/  LOP3.LUT R8, R8, 0x7, R39, 0x78, !PT ;  /* 0x0000000708087812 */ /* 0x000fe400078e7827 */
[----:B------:R-:W-:Y:S01]  /*0310*/  LOP3.LUT R30, R30, 0x7, R39, 0x78, !PT ;  /* 0x000000071e1e7812 */ /* 0x000fe200078e7827 */
[----:B------:R-:W-:Y:S01]  /*0320*/  IMAD.SHL.U32 R40, R40, 0x10, RZ ;  /* 0x0000001028287824 */ /* 0x000fe200078e00ff */
[----:B------:R-:W-:Y:S01]  /*0330*/  LOP3.LUT R28, R28, 0x7, R39, 0x78, !PT ;  /* 0x000000071c1c7812 */ /* 0x000fe200078e7827 */
[----:B------:R-:W-:Y:S01]  /*0340*/  IMAD.SHL.U32 R8, R8, 0x10, RZ ;  /* 0x0000001008087824 */ /* 0x000fe200078e00ff */
[----:B--2---:R-:W2:Y:S01]  /*0350*/  MUFU.RCP R6, R3 ;  /* 0x0000000300067308 */ /* 0x004ea20000001000 */
[----:B------:R-:W-:Y:S02]  /*0360*/  IMAD.SHL.U32 R30, R30, 0x10, RZ ;  /* 0x000000101e1e7824 */ /* 0x000fe400078e00ff */
[----:B------:R-:W-:-:S02]  /*0370*/  IMAD.SHL.U32 R28, R28, 0x10, RZ ;  /* 0x000000101c1c7824 */ /* 0x000fc400078e00ff */
[----:B--2---:R-:W-:-:S04]  /*0380*/  VIADD R6, R6, 0xffffffe ;  /* 0x0ffffffe06067836 */ /* 0x004fc80000000000 */
[----:B------:R-:W2:Y:S02]  /*0390*/  F2I.FTZ.U32.TRUNC.NTZ R7, R6 ;  /* 0x0000000600077305 */ /* 0x000ea4000021f000 */
[----:B--2---:R-:W-:Y:S02]  /*03a0*/  IMAD.MOV R2, RZ, RZ, -R7 ;  /* 0x000000ffff027224 */ /* 0x004fe400078e0a07 */
[----:B------:R-:W-:Y:S02]  /*03b0*/  IMAD.MOV.U32 R6, RZ, RZ, RZ ;  /* 0x000000ffff067224 */ /* 0x000fe400078e00ff */
[----:B------:R-:W-:Y:S01]  /*03c0*/  IMAD R10, R2, R0, RZ ;  /* 0x00000000020a7224 */ /* 0x000fe200078e02ff */
[----:B------:R-:W-:-:S03]  /*03d0*/  IABS R2, R16 ;  /* 0x0000001000027213 */ /* 0x000fc60000000000 */
[----:B------:R-:W-:Y:S01]  /*03e0*/  IMAD.HI.U32 R10, R7, R10, R6 ;  /* 0x0000000a070a7227 */ /* 0x000fe200078e0006 */
[----:B------:R-:W-:-:S03]  /*03f0*/  IABS R7, R42 ;  /* 0x0000002a00077213 */ /* 0x000fc60000000000 */
[----:B------:R-:W-:Y:S01]  /*0400*/  IMAD.MOV R2, RZ, RZ, -R2 ;  /* 0x000000ffff027224 */ /* 0x000fe200078e0a02 */
[----:B------:R-:W2:Y:S01]  /*0410*/  I2F.RP R13, R7 ;  /* 0x00000007000d7306 */ /* 0x000ea20000209400 */
[----:B------:R-:W-:-:S04]  /*0420*/  IMAD.HI.U32 R3, R10, R15, RZ ;  /* 0x0000000f0a037227 */ /* 0x000fc800078e00ff */
[----:B------:R-:W-:Y:S01]  /*0430*/  IMAD R15, R3, R2, R15 ;  /* 0x00000002030f7224 */ /* 0x000fe200078e020f */
[----:B------:R-:W-:Y:S01]  /*0440*/  IABS R3, R5 ;  /* 0x0000000500037213 */ /* 0x000fe20000000000 */
[----:B------:R-:W-:-:S03]  /*0450*/  IMAD.SHL.U32 R6, R11, 0x10, RZ ;  /* 0x000000100b067824 */ /* 0x000fc600078e00ff */
[----:B------:R-:W-:Y:S01]  /*0460*/  ISETP.GT.U32.AND P0, PT, R0, R15, PT ;  /* 0x0000000f0000720c */ /* 0x000fe20003f04070 */
[----:B------:R-:W-:Y:S01]  /*0470*/  IMAD.HI.U32 R10, R10, R3, RZ ;  /* 0x000000030a0a7227 */ /* 0x000fe200078e00ff */
[----:B------:R-:W-:Y:S02]  /*0480*/  LOP3.LUT R17, R6, R17, RZ, 0x3c, !PT ;  /* 0x0000001106117212 */ /* 0x000fe400078e3cff */
[----:B------:R-:W-:Y:S01]  /*0490*/  LOP3.LUT R6, R14, 0x6, RZ, 0xfc, !PT ;  /* 0x000000060e067812 */ /* 0x000fe200078efcff */
[----:B--2---:R-:W2:Y:S01]  /*04a0*/  MUFU.RCP R13, R13 ;  /* 0x0000000d000d7308 */ /* 0x004ea20000001000 */
[----:B------:R-:W-:Y:S01]  /*04b0*/  IMAD R3, R10, R2, R3 ;  /* 0x000000020a037224 */ /* 0x000fe200078e0203 */
[----:B------:R-:W-:Y:S02]  /*04c0*/  LOP3.LUT R2, R11, 0x10, RZ, 0xfc, !PT ;  /* 0x000000100b027812 */ /* 0x000fe400078efcff */
[----:B------:R-:W-:Y:S02]  /*04d0*/  LOP3.LUT R49, R4, R17, RZ, 0xfc, !PT ;  /* 0x0000001104317212 */ /* 0x000fe400078efcff */
[----:B------:R-:W-:Y:S01]  /*04e0*/  ISETP.GT.U32.AND P1, PT, R0, R3, PT ;  /* 0x000000030000720c */ /* 0x000fe20003f24070 */
[----:B------:R-:W-:Y:S01]  /*04f0*/  IMAD.SHL.U32 R2, R2, 0x100, RZ ;  /* 0x0000010002027824 */ /* 0x000fe200078e00ff */
[----:B------:R-:W-:Y:S01]  /*0500*/  LOP3.LUT R4, R5, R16, RZ, 0x3c, !PT ;  /* 0x0000001005047212 */ /* 0x000fe200078e3cff */
[----:B------:R-:W-:Y:S01]  /*0510*/  @!P0 IMAD.IADD R15, R15, 0x1, -R0 ;  /* 0x000000010f0f8824 */ /* 0x000fe200078e0a00 */
[----:B------:R-:W-:Y:S01]  /*0520*/  LOP3.LUT R6, R6, 0x7, R39, 0x78, !PT ;  /* 0x0000000706067812 */ /* 0x000fe200078e7827 */
[----:B------:R-:W-:Y:S01]  /*0530*/  VIADD R49, R49, UR4 ;  /* 0x0000000431317c36 */ /* 0x000fe20008000000 */
[----:B------:R-:W-:-:S02]  /*0540*/  LOP3.LUT R47, R2, R17, RZ, 0xfc, !PT ;  /* 0x00000011022f7212 */ /* 0x000fc400078efcff */
[----:B------:R-:W-:Y:S01]  /*0550*/  ISETP.GT.U32.AND P3, PT, R0, R15, PT ;  /* 0x0000000f0000720c */ /* 0x000fe20003f64070 */
[----:B--2---:R-:W-:Y:S01]  /*0560*/  VIADD R13, R13, 0xffffffe ;  /* 0x0ffffffe0d0d7836 */ /* 0x004fe20000000000 */
[----:B------:R-:W-:Y:S01]  /*0570*/  ISETP.GE.AND P0, PT, R4, RZ, PT ;  /* 0x000000ff0400720c */ /* 0x000fe20003f06270 */
[----:B------:R-:W-:Y:S01]  /*0580*/  IMAD.SHL.U32 R6, R6, 0x10, RZ ;  /* 0x0000001006067824 */ /* 0x000fe200078e00ff */
[----:B------:R-:W-:Y:S01]  /*0590*/  LOP3.LUT R2, R39, 0x17, RZ, 0xc0, !PT ;  /* 0x0000001727027812 */ /* 0x000fe200078ec0ff */
[--C-:B------:R-:W-:Y:S01]  /*05a0*/  @!P1 IMAD.IADD R3, R3, 0x1, -R0.reuse ;  /* 0x0000000103039824 */ /* 0x100fe200078e0a00 */
[----:B------:R-:W-:Y:S01]  /*05b0*/  LOP3.LUT R4, R14, 0xa, RZ, 0xfc, !PT ;  /* 0x0000000a0e047812 */ /* 0x000fe200078efcff */
[----:B------:R-:W2:Y:S01]  /*05c0*/  F2I.FTZ.U32.TRUNC.NTZ R13, R13 ;  /* 0x0000000d000d7305 */ /* 0x000ea2000021f000 */
[----:B------:R-:W-:Y:S01]  /*05d0*/  LOP3.LUT R5, R2, 0x8, R41, 0xf8, !PT ;  /* 0x0000000802057812 */ /* 0x000fe200078ef829 */
[----:B------:R-:W-:Y:S01]  /*05e0*/  @!P1 VIADD R10, R10, 0x1 ;  /* 0x000000010a0a9836 */ /* 0x000fe20000000000 */
[----:B------:R-:W-:Y:S01]  /*05f0*/  LOP3.LUT R4, R4, 0x7, R39, 0x78, !PT ;  /* 0x0000000704047812 */ /* 0x000fe200078e7827 */
[----:B------:R-:W-:Y:S01]  /*0600*/  VIADD R47, R47, UR4 ;  /* 0x000000042f2f7c36 */ /* 0x000fe20008000000 */
[----:B------:R-:W-:Y:S01]  /*0610*/  ISETP.GE.U32.AND P4, PT, R3, R0, PT ;  /* 0x000000000300720c */ /* 0x000fe20003f86070 */
[----:B------:R-:W-:Y:S01]  /*0620*/  @!P3 IMAD.IADD R15, R15, 0x1, -R0 ;  /* 0x000000010f0fb824 */ /* 0x000fe200078e0a00 */
[----:B------:R-:W-:Y:S01]  /*0630*/  ISETP.NE.AND P3, PT, R16, RZ, PT ;  /* 0x000000ff1000720c */ /* 0x000fe20003f65270 */
[----:B------:R-:W-:Y:S01]  /*0640*/  IMAD.SHL.U32 R5, R5, 0x100, RZ ;  /* 0x0000010005057824 */ /* 0x000fe200078e00ff */
[----:B------:R-:W-:Y:S01]  /*0650*/  LOP3.LUT R16, RZ, R16, RZ, 0x33, !PT ;  /* 0x00000010ff107212 */ /* 0x000fe200078e33ff */
[----:B------:R-:W-:Y:S01]  /*0660*/  @!P2 IMAD.MOV R15, RZ, RZ, -R15 ;  /* 0x000000ffff0fa224 */ /* 0x000fe200078e0a0f */
[----:B------:R-:W-:Y:S01]  /*0670*/  LOP3.LUT R2, R14, 0xc, RZ, 0xfc, !PT ;  /* 0x0000000c0e027812 */ /* 0x000fe200078efcff */
[----:B------:R-:W-:Y:S01]  /*0680*/  IMAD.SHL.U32 R4, R4, 0x10, RZ ;  /* 0x0000001004047824 */ /* 0x000fe200078e00ff */
[C---:B------:R-:W-:Y:S01]  /*0690*/  LOP3.LUT R0, R14.reuse, 0xe, RZ, 0xfc, !PT ;  /* 0x0000000e0e007812 */ /* 0x040fe200078efcff */
[----:B------:R-:W-:Y:S01]  /*06a0*/  IMAD.SHL.U32 R14, R14, 0x8, RZ ;  /* 0x000000080e0e7824 */ /* 0x000fe200078e00ff */
[----:B------:R-:W-:-:S02]  /*06b0*/  SEL R15, R16, R15, !P3 ;  /* 0x0000000f100f7207 */ /* 0x000fc40005800000 */
[----:B------:R-:W-:Y:S01]  /*06c0*/  LOP3.LUT R2, R2, 0x7, R39, 0x78, !PT ;  /* 0x0000000702027812 */ /* 0x000fe200078e7827 */
[----:B------:R-:W-:Y:S01]  /*06d0*/  @P4 VIADD R10, R10, 0x1 ;  /* 0x000000010a0a4836 */ /* 0x000fe20000000000 */
[----:B------:R-:W-:Y:S01]  /*06e0*/  LOP3.LUT R0, R0, 0x7, R39, 0x78, !PT ;  /* 0x0000000700007812 */ /* 0x000fe200078e7827 */
[----:B------:R-:W-:Y:S01]  /*06f0*/  IMAD.IADD R15, R12, 0x1, R15 ;  /* 0x000000010c0f7824 */ /* 0x000fe200078e020f */
[----:B------:R-:W-:Y:S01]  /*0700*/  LOP3.LUT R3, R4, R5, RZ, 0xfc, !PT ;  /* 0x0000000504037212 */ /* 0x000fe200078efcff */
[--C-:B--2---:R-:W-:Y:S01]  /*0710*/  IMAD.MOV R4, RZ, RZ, -R13.reuse ;  /* 0x000000ffff047224 */ /* 0x104fe200078e0a0d */
[-C--:B------:R-:W-:Y:S01]  /*0720*/  LOP3.LUT R48, R48, R17.reuse, RZ, 0xfc, !PT ;  /* 0x0000001130307212 */ /* 0x080fe200078efcff */
[----:B------:R-:W-:Y:S01]  /*0730*/  IMAD.SHL.U32 R44, R15, 0x20, RZ ;  /* 0x000000200f2c7824 */ /* 0x000fe200078e00ff */
[----:B------:R-:W-:Y:S01]  /*0740*/  LOP3.LUT R46, R46, R17, RZ, 0xfc, !PT ;  /* 0x000000112e2e7212 */ /* 0x000fe200078efcff */
[----:B------:R-:W-:Y:S01]  /*0750*/  IMAD.SHL.U32 R2, R2, 0x10, RZ ;  /* 0x0000001002027824 */ /* 0x000fe200078e00ff */
[----:B------:R-:W-:Y:S01]  /*0760*/  LOP3.LUT R40, R5, R40, RZ, 0xfc, !PT ;  /* 0x0000002805287212 */ /* 0x000fe200078efcff */
[----:B------:R-:W-:Y:S01]  /*0770*/  IMAD.SHL.U32 R0, R0, 0x10, RZ ;  /* 0x0000001000007824 */ /* 0x000fe200078e00ff */
[----:B------:R-:W-:Y:S01]  /*0780*/  LOP3.LUT R32, R44, R11, RZ, 0xfc, !PT ;  /* 0x0000000b2c207212 */ /* 0x000fe200078efcff */
[----:B------:R-:W-:Y:S01]  /*0790*/  IMAD R17, R4, R7, RZ ;  /* 0x0000000704117224 */ /* 0x000fe200078e02ff */
[-C--:B------:R-:W-:Y:S01]  /*07a0*/  LOP3.LUT R31, R8, R5.reuse, RZ, 0xfc, !PT ;  /* 0x00000005081f7212 */ /* 0x080fe200078efcff */
[----:B------:R-:W-:Y:S01]  /*07b0*/  IMAD.MOV.U32 R12, RZ, RZ, RZ ;  /* 0x000000ffff0c7224 */ /* 0x000fe200078e00ff */
[-C--:B------:R-:W-:Y:S01]  /*07c0*/  LOP3.LUT R30, R30, R5.reuse, RZ, 0xfc, !PT ;  /* 0x000000051e1e7212 */ /* 0x080fe200078efcff */
[----:B------:R-:W-:Y:S01]  /*07d0*/  @!P0 IMAD.MOV R10, RZ, RZ, -R10 ;  /* 0x000000ffff0a8224 */ /* 0x000fe200078e0a0a */
[----:B------:R-:W-:Y:S01]  /*07e0*/  LOP3.LUT R29, R6, R5, RZ, 0xfc, !PT ;  /* 0x00000005061d7212 */ /* 0x000fe200078efcff */
[----:B------:R-:W-:Y:S01]  /*07f0*/  IMAD.HI.U32 R13, R13, R17, R12 ;  /* 0x000000110d0d7227 */ /* 0x000fe200078e000c */
[----:B------:R-:W-:-:S02]  /*0800*/  LOP3.LUT R28, R28, R5, RZ, 0xfc, !PT ;  /* 0x000000051c1c7212 */ /* 0x000fc400078efcff */
[-C--:B------:R-:W-:Y:S01]  /*0810*/  LOP3.LUT R2, R2, R5.reuse, RZ, 0xfc, !PT ;  /* 0x0000000502027212 */ /* 0x080fe200078efcff */
[----:B------:R-:W-:Y:S01]  /*0820*/  VIADD R48, R48, UR4 ;  /* 0x0000000430307c36 */ /* 0x000fe20008000000 */
[----:B------:R-:W-:Y:S01]  /*0830*/  LOP3.LUT R0, R0, R5, RZ, 0xfc, !PT ;  /* 0x0000000500007212 */ /* 0x000fe200078efcff */
[----:B------:R-:W-:Y:S01]  /*0840*/  VIADD R46, R46, UR4 ;  /* 0x000000042e2e7c36 */ /* 0x000fe20008000000 */
[----:B------:R-:W-:Y:S02]  /*0850*/  LOP3.LUT R26, R44, 0x8, R11, 0xfe, !PT ;  /* 0x000000082c1a7812 */ /* 0x000fe400078efe0b */
[----:B------:R-:W-:Y:S02]  /*0860*/  ISETP.GE.AND P6, PT, R32, RZ, PT ;  /* 0x000000ff2000720c */ /* 0x000fe40003fc6270 */
[----:B------:R-:W-:Y:S02]  /*0870*/  IABS R5, R42 ;  /* 0x0000002a00057213 */ /* 0x000fe40000000000 */
[----:B------:R-:W-:-:S02]  /*0880*/  IABS R32, R32 ;  /* 0x0000002000207213 */ /* 0x000fc40000000000 */
[----:B------:R-:W-:Y:S01]  /*0890*/  ISETP.GE.AND P4, PT, R26, RZ, PT ;  /* 0x000000ff1a00720c */ /* 0x000fe20003f86270 */
[----:B------:R-:W-:Y:S01]  /*08a0*/  IMAD.MOV R5, RZ, RZ, -R5 ;  /* 0x000000ffff057224 */ /* 0x000fe200078e0a05 */
[----:B------:R-:W-:Y:S01]  /*08b0*/  IABS R26, R26 ;  /* 0x0000001a001a7213 */ /* 0x000fe20000000000 */
[C---:B------:R-:W-:Y:S01]  /*08c0*/  IMAD.HI.U32 R8, R13.reuse, R32, RZ ;  /* 0x000000200d087227 */ /* 0x040fe200078e00ff */
[----:B------:R-:W-:Y:S02]  /*08d0*/  SEL R43, R16, R10, !P3 ;  /* 0x0000000a102b7207 */ /* 0x000fe40005800000 */
[----:B------:R-:W-:Y:S01]  /*08e0*/  LOP3.LUT R6, R44, 0x10, R11, 0xfe, !PT ;  /* 0x000000102c067812 */ /* 0x000fe200078efe0b */
[C---:B------:R-:W-:Y:S01]  /*08f0*/  IMAD.HI.U32 R4, R13.reuse, R26, RZ ;  /* 0x0000001a0d047227 */ /* 0x040fe200078e00ff */
[----:B------:R-:W-:Y:S02]  /*0900*/  LOP3.LUT R10, R44, 0x18, R11, 0xfe, !PT ;  /* 0x000000182c0a7812 */ /* 0x000fe400078efe0b */
[----:B------:R-:W-:Y:S01]  /*0910*/  IABS R24, R6 ;  /* 0x0000000600187213 */ /* 0x000fe20000000000 */
[-C--:B------:R-:W-:Y:S01]  /*0920*/  IMAD R32, R8, R5.reuse, R32 ;  /* 0x0000000508207224 */ /* 0x080fe200078e0220 */
[----:B------:R-:W-:Y:S01]  /*0930*/  IABS R22, R10 ;  /* 0x0000000a00167213 */ /* 0x000fe20000000000 */
[----:B------:R-:W-:Y:S01]  /*0940*/  IMAD R26, R4, R5, R26 ;  /* 0x00000005041a7224 */ /* 0x000fe200078e021a */
[----:B------:R-:W-:Y:S01]  /*0950*/  ISETP.GE.AND P2, PT, R6, RZ, PT ;  /* 0x000000ff0600720c */ /* 0x000fe20003f46270 */
[----:B------:R-:W-:Y:S01]  /*0960*/  IMAD.HI.U32 R4, R13, R24, RZ ;  /* 0x000000180d047227 */ /* 0x000fe200078e00ff */
[----:B------:R-:W-:-:S02]  /*0970*/  ISETP.GT.U32.AND P0, PT, R7, R32, PT ;  /* 0x000000200700720c */ /* 0x000fc40003f04070 */
[----:B------:R-:W-:Y:S01]  /*0980*/  ISETP.GT.U32.AND P5, PT, R7, R26, PT ;  /* 0x0000001a0700720c */ /* 0x000fe20003fa4070 */
[----:B------:R-:W-:Y:S01]  /*0990*/  IMAD.HI.U32 R13, R13, R22, RZ ;  /* 0x000000160d0d7227 */ /* 0x000fe200078e00ff */
[----:B------:R-:W-:-:S03]  /*09a0*/  LOP3.LUT R14, R14, 0x10, R41, 0xf8, !PT ;  /* 0x000000100e0e7812 */ /* 0x000fc600078ef829 */
[-C--:B------:R-:W-:Y:S02]  /*09b0*/  IMAD R24, R4, R5.reuse, R24 ;  /* 0x0000000504187224 */ /* 0x080fe400078e0218 */
[----:B------:R-:W-:Y:S02]  /*09c0*/  IMAD R22, R13, R5, R22 ;  /* 0x000000050d167224 */ /* 0x000fe400078e0216 */
[----:B------:R-:W-:Y:S01]  /*09d0*/  IMAD.SHL.U32 R43, R43, 0x20, RZ ;  /* 0x000000202b2b7824 */ /* 0x000fe200078e00ff */
[C---:B------:R-:W-:Y:S01]  /*09e0*/  ISETP.GT.U32.AND P3, PT, R7.reuse, R24, PT ;  /* 0x000000180700720c */ /* 0x040fe20003f64070 */
[--C-:B------:R-:W-:Y:S01]  /*09f0*/  @!P0 IMAD.IADD R32, R32, 0x1, -R7.reuse ;  /* 0x0000000120208824 */ /* 0x100fe200078e0a07 */
[----:B------:R-:W-:Y:S01]  /*0a00*/  ISETP.GT.U32.AND P1, PT, R7, R22, PT ;  /* 0x000000160700720c */ /* 0x000fe20003f24070 */
[----:B------:R-:W-:Y:S01]  /*0a10*/  @!P5 IMAD.IADD R26, R26, 0x1, -R7 ;  /* 0x000000011a1ad824 */ /* 0x000fe200078e0a07 */
[----:B------:R-:W-:Y:S02]  /*0a20*/  LOP3.LUT R5, R43, 0x10, R11, 0xfe, !PT ;  /* 0x000000102b057812 */ /* 0x000fe400078efe0b */
[----:B------:R-:W-:-:S02]  /*0a30*/  LOP3.LUT R4, R43, 0x18, R11, 0xfe, !PT ;  /* 0x000000182b047812 */ /* 0x000fc400078efe0b */
[----:B------:R-:W-:Y:S01]  /*0a40*/  ISETP.GT.U32.AND P0, PT, R7, R32, PT ;  /* 0x000000200700720c */ /* 0x000fe20003f04070 */
[----:B------:R-:W-:Y:S01]  /*0a50*/  IMAD.HI R16, R5, 0x2aaaaaab, RZ ;  /* 0x2aaaaaab05107827 */ /* 0x000fe200078e02ff */
[----:B------:R-:W-:Y:S02]  /*0a60*/  LOP3.LUT R8, R43, R11, RZ, 0xfc, !PT ;  /* 0x0000000b2b087212 */ /* 0x000fe400078efcff */
[----:B------:R-:W-:Y:S01]  /*0a70*/  LOP3.LUT R6, R43, 0x8, R11, 0xfe, !PT ;  /* 0x000000082b067812 */ /* 0x000fe200078efe0b */
[----:B------:R-:W-:Y:S01]  /*0a80*/  IMAD.HI R12, R4, 0x2aaaaaab, RZ ;  /* 0x2aaaaaab040c7827 */ /* 0x000fe200078e02ff */
[C---:B------:R-:W-:Y:S02]  /*0a90*/  ISETP.GT.U32.AND P5, PT, R7.reuse, R26, PT ;  /* 0x0000001a0700720c */ /* 0x040fe40003fa4070 */
[----:B------:R-:W-:Y:S01]  /*0aa0*/  SHF.R.U32.HI R13, RZ, 0x1f, R16 ;  /* 0x0000001fff0d7819 */ /* 0x000fe20000011610 */
[--C-:B------:R-:W-:Y:S01]  /*0ab0*/  @!P3 IMAD.IADD R24, R24, 0x1, -R7.reuse ;  /* 0x000000011818b824 */ /* 0x100fe200078e0a07 */
[----:B------:R-:W-:Y:S01]  /*0ac0*/  SHF.R.U32.HI R11, RZ, 0x1f, R12 ;  /* 0x0000001fff0b7819 */ /* 0x000fe2000001160c */
[--C-:B------:R-:W-:Y:S01]  /*0ad0*/  @!P1 IMAD.IADD R22, R22, 0x1, -R7.reuse ;  /* 0x0000000116169824 */ /* 0x100fe200078e0a07 */
[----:B------:R-:W-:Y:S01]  /*0ae0*/  LEA.HI R16, R16, R13, RZ, 0x15 ;  /* 0x0000000d10107211 */ /* 0x000fe200078fa8ff */
[----:B------:R-:W-:Y:S01]  /*0af0*/  @!P0 IMAD.IADD R32, R32, 0x1, -R7 ;  /* 0x0000000120208824 */ /* 0x000fe200078e0a07 */
[C---:B------:R-:W-:Y:S01]  /*0b00*/  ISETP.GT.U32.AND P3, PT, R7.reuse, R24, PT ;  /* 0x000000180700720c */ /* 0x040fe20003f64070 */
[----:B------:R-:W-:Y:S01]  /*0b10*/  IMAD.HI R20, R8, 0x2aaaaaab, RZ ;  /* 0x2aaaaaab08147827 */ /* 0x000fe200078e02ff */
[----:B------:R-:W-:-:S02]  /*0b20*/  ISETP.GT.U32.AND P1, PT, R7, R22, PT ;  /* 0x000000160700720c */ /* 0x000fc40003f24070 */
[----:B------:R-:W-:Y:S01]  /*0b30*/  LEA.HI R11, R12, R11, RZ, 0x15 ;  /* 0x0000000b0c0b7211 */ /* 0x000fe200078fa8ff */
[----:B------:R-:W-:Y:S01]  /*0b40*/  IMAD.HI R18, R6, 0x2aaaaaab, RZ ;  /* 0x2aaaaaab06127827 */ /* 0x000fe200078e02ff */
[----:B------:R-:W-:Y:S02]  /*0b50*/  ISETP.GE.AND P0, PT, R10, RZ, PT ;  /* 0x000000ff0a00720c */ /* 0x000fe40003f06270 */
[----:B------:R-:W-:Y:S01]  /*0b60*/  SHF.R.U32.HI R17, RZ, 0x1f, R20 ;  /* 0x0000001fff117819 */ /* 0x000fe20000011614 */
[----:B------:R-:W-:Y:S01]  /*0b70*/  IMAD R16, R16, -0x3000, R5 ;  /* 0xffffd00010107824 */ /* 0x000fe200078e0205 */
[----:B------:R-:W-:Y:S01]  /*0b80*/  SHF.R.U32.HI R15, RZ, 0x1f, R18 ;  /* 0x0000001fff0f7819 */ /* 0x000fe20000011612 */
[----:B------:R-:W-:Y:S01]  /*0b90*/  IMAD R10, R11, -0x3000, R4 ;  /* 0xffffd0000b0a7824 */ /* 0x000fe200078e0204 */
[----:B------:R-:W-:Y:S01]  /*0ba0*/  LEA.HI R17, R20, R17, RZ, 0x15 ;  /* 0x0000001114117211 */ /* 0x000fe200078fa8ff */
[----:B------:R-:W2:Y:S01]  /*0bb0*/  LDC.64 R4, c[0x0][0x218] ;  /* 0x00008600ff047b82 */ /* 0x000ea20000000a00 */
[--C-:B------:R-:W-:Y:S01]  /*0bc0*/  @!P5 IMAD.IADD R26, R26, 0x1, -R7.reuse ;  /* 0x000000011a1ad824 */ /* 0x100fe200078e0a07 */
[----:B------:R-:W-:Y:S01]  /*0bd0*/  LEA.HI R15, R18, R15, RZ, 0x15 ;  /* 0x0000000f120f7211 */ /* 0x000fe200078fa8ff */
[----:B------:R-:W-:-:S02]  /*0be0*/  @!P3 IMAD.IADD R24, R24, 0x1, -R7 ;  /* 0x000000011818b824 */ /* 0x000fc400078e0a07 */
[----:B------:R-:W-:Y:S01]  /*0bf0*/  @!P1 IMAD.IADD R22, R22, 0x1, -R7 ;  /* 0x0000000116169824 */ /* 0x000fe200078e0a07 */
[----:B------:R-:W-:Y:S01]  /*0c00*/  ISETP.NE.AND P1, PT, R42, RZ, PT ;  /* 0x000000ff2a00720c */ /* 0x000fe20003f25270 */
[----:B------:R-:W-:Y:S01]  /*0c10*/  @!P6 IMAD.MOV R32, RZ, RZ, -R32 ;  /* 0x000000ffff20e224 */ /* 0x000fe200078e0a20 */
[----:B------:R-:W-:Y:S01]  /*0c20*/  LOP3.LUT R7, RZ, R42, RZ, 0x33, !PT ;  /* 0x0000002aff077212 */ /* 0x000fe200078e33ff */
[----:B------:R-:W-:Y:S02]  /*0c30*/  @!P4 IMAD.MOV R26, RZ, RZ, -R26 ;  /* 0x000000ffff1ac224 */ /* 0x000fe400078e0a1a */
[----:B------:R-:W-:Y:S01]  /*0c40*/  @!P2 IMAD.MOV R24, RZ, RZ, -R24 ;  /* 0x000000ffff18a224 */ /* 0x000fe200078e0a18 */
[C---:B------:R-:W-:Y:S01]  /*0c50*/  SEL R20, R7.reuse, R32, !P1 ;  /* 0x0000002007147207 */ /* 0x040fe20004800000 */
[----:B------:R-:W-:Y:S01]  /*0c60*/  @!P0 IMAD.MOV R22, RZ, RZ, -R22 ;  /* 0x000000ffff168224 */ /* 0x000fe200078e0a16 */
[----:B------:R-:W-:Y:S01]  /*0c70*/  SEL R18, R7, R26, !P1 ;  /* 0x0000001a07127207 */ /* 0x000fe20004800000 */
[----:B------:R-:W-:Y:S01]  /*0c80*/  IMAD R8, R17, -0x3000, R8 ;  /* 0xffffd00011087824 */ /* 0x000fe200078e0208 */
[----:B------:R-:W-:Y:S01]  /*0c90*/  SEL R12, R7, R24, !P1 ;  /* 0x00000018070c7207 */ /* 0x000fe20004800000 */
[----:B------:R-:W-:Y:S01]  /*0ca0*/  IMAD R6, R15, -0x3000, R6 ;  /* 0xffffd0000f067824 */ /* 0x000fe200078e0206 */
[----:B------:R-:W-:Y:S01]  /*0cb0*/  SEL R26, R7, R22, !P1 ;  /* 0x00000016071a7207 */ /* 0x000fe20004800000 */
[----:B------:R-:W-:Y:S01]  /*0cc0*/  IMAD R27, R20, 0xc00, R9 ;  /* 0x00000c00141b7824 */ /* 0x000fe200078e0209 */
[----:B------:R-:W-:Y:S01]  /*0cd0*/  SHF.R.U32.HI R32, RZ, 0x4, R39 ;  /* 0x00000004ff207819 */ /* 0x000fe20000011627 */
[----:B------:R-:W-:-:S02]  /*0ce0*/  IMAD R59, R18, 0xc00, R9 ;  /* 0x00000c00123b7824 */ /* 0x000fc400078e0209 */
[--C-:B------:R-:W-:Y:S01]  /*0cf0*/  IMAD R11, R8, 0xc00, R9.reuse ;  /* 0x00000c00080b7824 */ /* 0x100fe200078e0209 */
[----:B------:R-:W-:Y:S01]  /*0d00*/  SGXT.U32 R32, R32, 0x1 ;  /* 0x000000012020781a */ /* 0x000fe20000000000 */
[--C-:B------:R-:W-:Y:S02]  /*0d10*/  IMAD R21, R6, 0xc00, R9.reuse ;  /* 0x00000c0006157824 */ /* 0x100fe400078e0209 */
[--C-:B------:R-:W-:Y:S01]  /*0d20*/  IMAD R22, R16, 0xc00, R9.reuse ;  /* 0x00000c0010167824 */ /* 0x100fe200078e0209 */
[----:B------:R-:W-:Y:S01]  /*0d30*/  LOP3.LUT R38, R32, 0x2, RZ, 0xfc, !PT ;  /* 0x0000000220267812 */ /* 0x000fe200078efcff */
[--C-:B------:R-:W-:Y:S01]  /*0d40*/  IMAD R24, R10, 0xc00, R9.reuse ;  /* 0x00000c000a187824 */ /* 0x100fe200078e0209 */
[----:B------:R-:W-:Y:S01]  /*0d50*/  LOP3.LUT R8, R32, 0x4, RZ, 0xfc, !PT ;  /* 0x0000000420087812 */ /* 0x000fe200078efcff */
[--C-:B------:R-:W-:Y:S01]  /*0d60*/  IMAD R61, R12, 0xc00, R9.reuse ;  /* 0x00000c000c3d7824 */ /* 0x100fe200078e0209 */
[----:B------:R-:W-:Y:S01]  /*0d70*/  LOP3.LUT R12, R32, 0x7, R39, 0x78, !PT ;  /* 0x00000007200c7812 */ /* 0x000fe200078e7827 */
[----:B------:R-:W-:Y:S01]  /*0d80*/  IMAD R9, R26, 0xc00, R9 ;  /* 0x00000c001a097824 */ /* 0x000fe200078e0209 */
[C---:B------:R-:W-:Y:S01]  /*0d90*/  LOP3.LUT R36, R32.reuse, 0x6, RZ, 0xfc, !PT ;  /* 0x0000000620247812 */ /* 0x040fe200078efcff */
[----:B-1---5:R-:W-:Y:S01]  /*0da0*/  IMAD.WIDE R26, R27, 0x2, R62 ;  /* 0x000000021b1a7825 */ /* 0x022fe200078e023e */
[----:B------:R-:W-:-:S02]  /*0db0*/  LOP3.LUT R6, R32, 0x8, RZ, 0xfc, !PT ;  /* 0x0000000820067812 */ /* 0x000fc400078efcff */
[----:B------:R-:W-:Y:S01]  /*0dc0*/  LOP3.LUT R34, R32, 0xa, RZ, 0xfc, !PT ;  /* 0x0000000a20227812 */ /* 0x000fe200078efcff */
[--C-:B------:R-:W-:Y:S01]  /*0dd0*/  IMAD.WIDE R58, R59, 0x2, R62.reuse ;  /* 0x000000023b3a7825 */ /* 0x100fe200078e023e */
[----:B------:R-:W-:Y:S01]  /*0de0*/  @!PT LDS RZ, [RZ] ;  /* 0x00000000fffff984 */ /* 0x000fe20000000800 */
[----:B------:R-:W-:Y:S01]  /*0df0*/  @!PT LDS RZ, [RZ] ;  /* 0x00000000fffff984 */ /* 0x000fe20000000800 */
[----:B------:R-:W-:Y:S01]  /*0e00*/  @!PT LDS RZ, [RZ] ;  /* 0x00000000fffff984 */ /* 0x000fe20000000800 */
[----:B------:R-:W-:Y:S01]  /*0e10*/  LDGSTS.E.BYPASS.LTC128B.128 [R49], desc[UR6][R26.64] ;  /* 0x000000001a317fae */ /* 0x000fe2000b901d46 */
[----:B------:R-:W-:Y:S02]  /*0e20*/  IADD3 R51, P0, R26, 0x100, RZ ;  /* 0x000001001a337810 */ /* 0x000fe40007f1e0ff */
[--C-:B------:R-:W-:Y:S01]  /*0e30*/  IMAD.WIDE R60, R61, 0x2, R62.reuse ;  /* 0x000000023d3c7825 */ /* 0x100fe200078e023e */
[----:B------:R1:W-:Y:S01]  /*0e40*/  LDGSTS.E.BYPASS.LTC128B.128 [R48], desc[UR6][R58.64] ;  /* 0x000000003a307fae */ /* 0x0003e2000b901d46 */
[----:B------:R-:W-:Y:S02]  /*0e50*/  IADD3 R53, P1, R58, 0x100, RZ ;  /* 0x000001003a357810 */ /* 0x000fe40007f3e0ff */
[----:B------:R-:W-:Y:S01]  /*0e60*/  IMAD.WIDE R62, R9, 0x2, R62 ;  /* 0x00000002093e7825 */ /* 0x000fe200078e023e */
[----:B------:R-:W-:Y:S01]  /*0e70*/  LDGSTS.E.BYPASS.LTC128B.128 [R47], desc[UR6][R60.64] ;  /* 0x000000003c2f7fae */ /* 0x000fe2000b901d46 */
[----:B------:R-:W-:-:S02]  /*0e80*/  LOP3.LUT R38, R38, 0x7, R39, 0x78, !PT ;  /* 0x0000000726267812 */ /* 0x000fc400078e7827 */
[--C-:B--2---:R-:W-:Y:S01]  /*0e90*/  IMAD.WIDE R10, R11, 0x2, R4.reuse ;  /* 0x000000020b0a7825 */ /* 0x104fe200078e0204 */
[----:B------:R2:W-:Y:S01]  /*0ea0*/  LDGSTS.E.BYPASS.LTC128B.128 [R46], desc[UR6][R62.64] ;  /* 0x000000003e2e7fae */ /* 0x0005e2000b901d46 */
[----:B------:R-:W-:Y:S02]  /*0eb0*/  LOP3.LUT R8, R8, 0x7, R39, 0x78, !PT ;  /* 0x0000000708087812 */ /* 0x000fe400078e7827 */
[--C-:B------:R-:W-:Y:S01]  /*0ec0*/  IMAD.WIDE R20, R21, 0x2, R4.reuse ;  /* 0x0000000215147825 */ /* 0x100fe200078e0204 */
[----:B------:R-:W0:Y:S01]  /*0ed0*/  LDGDEPBAR ;  /* 0x00000000000079af */ /* 0x000e220000000000 */
[----:B------:R-:W-:Y:S02]  /*0ee0*/  LOP3.LUT R36, R36, 0x7, R39, 0x78, !PT ;  /* 0x0000000724247812 */ /* 0x000fe400078e7827 */
[----:B------:R-:W-:Y:S01]  /*0ef0*/  IMAD.WIDE R22, R22, 0x2, R4 ;  /* 0x0000000216167825 */ /* 0x000fe200078e0204 */
[----:B------:R3:W-:Y:S01]  /*0f00*/  LDGSTS.E.BYPASS.LTC128B.128 [R49+0x2000], desc[UR6][R10.64] ;  /* 0x020000000a317fae */ /* 0x0007e2000b901d46 */
[----:B------:R-:W-:-:S02]  /*0f10*/  LOP3.LUT R6, R6, 0x7, R39, 0x78, !PT ;  /* 0x0000000706067812 */ /* 0x000fc400078e7827 */
[----:B------:R-:W-:Y:S01]  /*0f20*/  IMAD.WIDE R24, R24, 0x2, R4 ;  /* 0x0000000218187825 */ /* 0x000fe200078e0204 */
[----:B------:R4:W-:Y:S01]  /*0f30*/  LDGSTS.E.BYPASS.LTC128B.128 [R48+0x2000], desc[UR6][R20.64] ;  /* 0x0200000014307fae */ /* 0x0009e2000b901d46 */
[----:B------:R-:W-:Y:S02]  /*0f40*/  LOP3.LUT R5, R14, 0x7, R39, 0xf8, !PT ;  /* 0x000000070e057812 */ /* 0x000fe400078ef827 */
[----:B------:R-:W-:Y:S01]  /*0f50*/  IMAD.SHL.U32 R12, R12, 0x10, RZ ;  /* 0x000000100c0c7824 */ /* 0x000fe200078e00ff */
[----:B------:R4:W-:Y:S01]  /*0f60*/  LDGSTS.E.BYPASS.LTC128B.128 [R47+0x2000], desc[UR6][R22.64] ;  /* 0x02000000162f7fae */ /* 0x0009e2000b901d46 */
[C---:B------:R-:W-:Y:S01]  /*0f70*/  LOP3.LUT R4, R32.reuse, 0xc, RZ, 0xfc, !PT ;  /* 0x0000000c20047812 */ /* 0x040fe200078efcff */
[----:B------:R-:W-:Y:S01]  /*0f80*/  IMAD.SHL.U32 R5, R5, 0x100, RZ ;  /* 0x0000010005057824 */ /* 0x000fe200078e00ff */
[----:B------:R-:W-:Y:S01]  /*0f90*/  LOP3.LUT R32, R32, 0xe, RZ, 0xfc, !PT ;  /* 0x0000000e20207812 */ /* 0x000fe200078efcff */
[----:B------:R4:W-:Y:S01]  /*0fa0*/  LDGSTS.E.BYPASS.LTC128B.128 [R46+0x2000], desc[UR6][R24.64] ;  /* 0x02000000182e7fae */ /* 0x0009e2000b901d46 */
[----:B------:R-:W-:Y:S01]  /*0fb0*/  LOP3.LUT R34, R34, 0x7, R39, 0x78, !PT ;  /* 0x0000000722227812 */ /* 0x000fe200078e7827 */
[----:B------:R-:W-:Y:S01]  /*0fc0*/  IMAD.X R52, RZ, RZ, R59, P1 ;  /* 0x000000ffff347224 */ /* 0x000fe200008e063b */
[----:B------:R-:W-:Y:S01]  /*0fd0*/  LOP3.LUT R45, R5, R12, RZ, 0xfc, !PT ;  /* 0x0000000c052d7212 */ /* 0x000fe200078efcff */
[----:B------:R-:W0:Y:S01]  /*0fe0*/  LDGDEPBAR ;  /* 0x00000000000079af */ /* 0x000e220000000000 */
[----:B------:R-:W-:Y:S01]  /*0ff0*/  LOP3.LUT R4, R4, 0x7, R39, 0x78, !PT ;  /* 0x0000000704047812 */ /* 0x000fe200078e7827 */
[----:B------:R-:W-:Y:S01]  /*1000*/  IMAD.X R50, RZ, RZ, R27, P0 ;  /* 0x000000ffff327224 */ /* 0x000fe200000e061b */
[----:B------:R-:W-:Y:S01]  /*1010*/  LOP3.LUT R32, R32, 0x7, R39, 0x78, !PT ;  /* 0x0000000720207812 */ /* 0x000fe200078e7827 */
[----:B------:R-:W-:Y:S01]  /*1020*/  IMAD.SHL.U32 R38, R38, 0x10, RZ ;  /* 0x0000001026267824 */ /* 0x000fe200078e00ff */
[----:B------:R-:W-:Y:S01]  /*1030*/  IADD3 R57, P3, R62, 0x100, RZ ;  /* 0x000001003e397810 */ /* 0x000fe20007f7e0ff */
[----:B------:R-:W-:Y:S01]  /*1040*/  IMAD.SHL.U32 R8, R8, 0x10, RZ ;  /* 0x0000001008087824 */ /* 0x000fe200078e00ff */
[----:B------:R-:W-:Y:S01]  /*1050*/  IADD3 R55, P2, R60, 0x100, RZ ;  /* 0x000001003c377810 */ /* 0x000fe20007f5e0ff */
[----:B------:R-:W-:Y:S01]  /*1060*/  IMAD.SHL.U32 R36, R36, 0x10, RZ ;  /* 0x0000001024247824 */ /* 0x000fe200078e00ff */
[----:B-1----:R-:W-:Y:S01]  /*1070*/  IADD3 R59, P0, R10, 0x100, RZ ;  /* 0x000001000a3b7810 */ /* 0x002fe20007f1e0ff */
[----:B------:R-:W-:Y:S01]  /*1080*/  IMAD.SHL.U32 R6, R6, 0x10, RZ ;  /* 0x0000001006067824 */ /* 0x000fe200078e00ff */
[-C--:B------:R-:W-:Y:S01]  /*1090*/  LOP3.LUT R38, R38, R5.reuse, RZ, 0xfc, !PT ;  /* 0x0000000526267212 */ /* 0x080fe200078efcff */
[----:B------:R-:W-:Y:S01]  /*10a0*/  IMAD.SHL.U32 R34, R34, 0x10, RZ ;  /* 0x0000001022227824 */ /* 0x000fe200078e00ff */
[-C--:B------:R-:W-:Y:S01]  /*10b0*/  LOP3.LUT R37, R8, R5.reuse, RZ, 0xfc, !PT ;  /* 0x0000000508257212 */ /* 0x080fe200078efcff */
[----:B------:R-:W-:Y:S01]  /*10c0*/  IMAD.SHL.U32 R4, R4, 0x10, RZ ;  /* 0x0000001004047824 */ /* 0x000fe200078e00ff */
[-C--:B------:R-:W-:Y:S01]  /*10d0*/  LOP3.LUT R36, R36, R5.reuse, RZ, 0xfc, !PT ;  /* 0x0000000524247212 */ /* 0x080fe200078efcff */
[----:B------:R-:W-:Y:S01]  /*10e0*/  IMAD.SHL.U32 R32, R32, 0x10, RZ ;  /* 0x0000001020207824 */ /* 0x000fe200078e00ff */
[----:B------:R-:W-:Y:S01]  /*10f0*/  LOP3.LUT R35, R6, R5, RZ, 0xfc, !PT ;  /* 0x0000000506237212 */ /* 0x000fe200078efcff */
[----:B------:R-:W-:Y:S01]  /*1100*/  IMAD.X R56, RZ, RZ, R63, P3 ;  /* 0x000000ffff387224 */ /* 0x000fe200018e063f */
[----:B------:R-:W-:Y:S01]  /*1110*/  IADD3 R65, P3, R24, 0x100, RZ ;  /* 0x0000010018417810 */ /* 0x000fe20007f7e0ff */
[----:B------:R-:W-:Y:S01]  /*1120*/  IMAD.X R54, RZ, RZ, R61, P2 ;  /* 0x000000ffff367224 */ /* 0x000fe200010e063d */
[----:B--2---:R-:W-:Y:S01]  /*1130*/  IADD3 R63, P2, R22, 0x100, RZ ;  /* 0x00000100163f7810 */ /* 0x004fe20007f5e0ff */
[----:B------:R-:W-:Y:S01]  /*1140*/  IMAD.X R58, RZ, RZ, R11, P0 ;  /* 0x000000ffff3a7224 */ /* 0x000fe200000e060b */
[----:B------:R-:W-:Y:S01]  /*1150*/  IADD3 R61, P1, R20, 0x100, RZ ;  /* 0x00000100143d7810 */ /* 0x000fe20007f3e0ff */
[----:B------:R-:W-:-:S04]  /*1160*/  DEPBAR.LE SB0, 0x0 ;  /* 0x000080000000791a */ /* 0x000fc80000000000 */
[----:B------:R-:W-:Y:S01]  /*1170*/  BAR.SYNC.DEFER_BLOCKING 0x0 ;  /* 0x0000000000007b1d */ /* 0x000fe20000010000 */
[-C--:B------:R-:W-:Y:S01]  /*1180*/  LOP3.LUT R34, R34, R5.reuse, RZ, 0xfc, !PT ;  /* 0x0000000522227212 */ /* 0x080fe200078efcff */
[----:B------:R-:W-:Y:S01]  /*1190*/  IMAD.X R64, RZ, RZ, R25, P3 ;  /* 0x000000ffff407224 */ /* 0x000fe200018e0619 */
[-C--:B------:R-:W-:Y:S01]  /*11a0*/  LOP3.LUT R33, R4, R5.reuse, RZ, 0xfc, !PT ;  /* 0x0000000504217212 */ /* 0x080fe200078efcff */
[----:B------:R-:W-:Y:S01]  /*11b0*/  IMAD.X R62, RZ, RZ, R23, P2 ;  /* 0x000000ffff3e7224 */ /* 0x000fe200010e0617 */
[----:B------:R-:W-:Y:S01]  /*11c0*/  LOP3.LUT R32, R32, R5, RZ, 0xfc, !PT ;  /* 0x0000000520207212 */ /* 0x000fe200078efcff */
[----:B------:R-:W-:Y:S01]  /*11d0*/  IMAD.X R60, RZ, RZ, R21, P1 ;  /* 0x000000ffff3c7224 */ /* 0x000fe200008e0615 */
[----:B------:R-:W-:Y:S02]  /*11e0*/  CS2R R4, SRZ ;  /* 0x0000000000047805 */ /* 0x000fe4000001ff00 */
[----:B------:R-:W-:Y:S02]  /*11f0*/  CS2R R6, SRZ ;  /* 0x0000000000067805 */ /* 0x000fe4000001ff00 */
[----:B------:R-:W-:-:S02]  /*1200*/  CS2R R8, SRZ ;  /* 0x0000000000087805 */ /* 0x000fc4000001ff00 */
[----:B---3--:R-:W-:Y:S01]  /*1210*/  CS2R R10, SRZ ;  /* 0x00000000000a7805 */ /* 0x008fe2000001ff00 */
[----:B------:R1:W2:Y:S04]  /*1220*/  LDSM.16.M88.4 R12, [R45+UR4] ;  /* 0x000000042d0c783b */ /* 0x0002a80008000200 */
[----:B----4-:R1:W3:Y:S02]  /*1230*/  LDSM.16.M88.4 R16, [R40+UR4+0x2000] ;  /* 0x002000042810783b */ /* 0x0102e40008000200 */
.L_x_0:
[----:B------:R-:W-:-:S01]  /*1240*/  LDSM.16.M88.4 R20, [R38+UR4] ;  /* 0x000000042614783b */ /* 0x000fc20008000200 */
[----:B--23--:R-:W-:Y:S03]  /*1250*/  HMMA.16816.F32.BF16 R4, R12, R16, R4 ;  /* 0x000000100c04723c */ /* 0x00cfe60000041804 */
[----:B------:R-:W2:Y:S02]  /*1260*/  LDSM.16.M88.4 R24, [R31+UR4+0x2000] ;  /* 0x002000041f18783b */ /* 0x000ea40008000200 */
[C---:B------:R-:W-:Y:S01]  /*1270*/  ISETP.GE.U32.AND P4, PT, R66.reuse, 0xb80, PT ;  /* 0x00000b804200780c */ /* 0x040fe20003f86070 */
[----:B------:R-:W-:Y:S01]  /*1280*/  HMMA.16816.F32.BF16 R8, R12, R18, R8 ;  /* 0x000000120c08723c */ /* 0x000fe20000041808 */
[----:B------:R-:W-:Y:S04]  /*1290*/  LDSM.16.M88.4 R12, [R37+UR4] ;  /* 0x00000004250c783b */ /* 0x000fe80008000200 */
[----:B------:R-:W3:Y:S01]  /*12a0*/  LDSM.16.M88.4 R16, [R30+UR4+0x2000] ;  /* 0x002000041e10783b */ /* 0x000ee20008000200 */
[----:B------:R-:W-:Y:S11]  /*12b0*/  VIADD R66, R66, 0x80 ;  /* 0x0000008042427836 */ /* 0x000ff60000000000 */
[----:B------:R-:W-:-:S01]  /*12c0*/  @!UPT UIADD3 URZ, URZ, URZ, URZ ;  /* 0x0000003f3f3ff290 */ /* 0x000fc2000fffe03f */
[----:B--2---:R-:W-:Y:S06]  /*12d0*/  HMMA.16816.F32.BF16 R4, R20, R24, R4 ;  /* 0x000000181404723c */ /* 0x004fec0000041804 */
[----:B------:R-:W-:Y:S01]  /*12e0*/  HMMA.16816.F32.BF16 R8, R20, R26, R8 ;  /* 0x0000001a1408723c */ /* 0x000fe20000041808 */
[----:B------:R-:W-:Y:S04]  /*12f0*/  LDSM.16.M88.4 R20, [R36+UR4] ;  /* 0x000000042414783b */ /* 0x000fe80008000200 */
[----:B------:R-:W2:Y:S11]  /*1300*/  LDSM.16.M88.4 R24, [R29+UR4+0x2000] ;  /* 0x002000041d18783b */ /* 0x000eb60008000200 */
[----:B------:R-:W-:-:S02]  /*1310*/  @!UPT UIADD3 URZ, URZ, URZ, URZ ;  /* 0x0000003f3f3ff290 */ /* 0x000fc4000fffe03f */
[----:B---3--:R-:W-:Y:S06]  /*1320*/  HMMA.16816.F32.BF16 R4, R12, R16, R4 ;  /* 0x000000100c04723c */ /* 0x008fec0000041804 */
[----:B------:R-:W-:Y:S01]  /*1330*/  HMMA.16816.F32.BF16 R8, R12, R18, R8 ;  /* 0x000000120c08723c */ /* 0x000fe20000041808 */
[----:B------:R-:W-:Y:S04]  /*1340*/  LDSM.16.M88.4 R12, [R35+UR4] ;  /* 0x00000004230c783b */ /* 0x000fe80008000200 */
[----:B------:R-:W3:Y:S11]  /*1350*/  LDSM.16.M88.4 R16, [R28+UR4+0x2000] ;  /* 0x002000041c10783b */ /* 0x000ef60008000200 */
[----:B------:R-:W-:-:S02]  /*1360*/  @!UPT UIADD3 URZ, URZ, URZ, URZ ;  /* 0x0000003f3f3ff290 */ /* 0x000fc4000fffe03f */
        /* <DEDUP_REMOVED lines=13> */
[----:B------:R-:W2:Y:S01]  /*1440*/  LDSM.16.M88.4 R24, [R0+UR4+0x2000] ;  /* 0x002000040018783b */ /* 0x000ea20008000200 */
[----:B------:R-:W-:Y:S11]  /*1450*/  BAR.SYNC.DEFER_BLOCKING 0x0 ;  /* 0x0000000000007b1d */ /* 0x000ff60000010000 */
[----:B------:R-:W-:-:S01]  /*1460*/  @!UPT UIADD3 URZ, URZ, URZ, URZ ;  /* 0x0000003f3f3ff290 */ /* 0x000fc2000fffe03f */
[----:B---3--:R-:W-:Y:S06]  /*1470*/  HMMA.16816.F32.BF16 R4, R12, R16, R4 ;  /* 0x000000100c04723c */ /* 0x008fec0000041804 */
[----:B------:R-:W-:Y:S11]  /*1480*/  HMMA.16816.F32.BF16 R8, R12, R18, R8 ;  /* 0x000000120c08723c */ /* 0x000ff60000041808 */
[----:B------:R-:W-:Y:S07]  /*1490*/  @!UPT UIADD3 URZ, URZ, URZ, URZ ;  /* 0x0000003f3f3ff290 */ /* 0x000fee000fffe03f */
[----:B--2---:R-:W-:Y:S05]  /*14a0*/  HMMA.16816.F32.BF16 R4, R20, R24, R4 ;  /* 0x000000181404723c */ /* 0x004fea0000041804 */
[----:B------:R-:W-:-:S01]  /*14b0*/  IADD3 R14, P1, R51, UR8, RZ ;  /* 0x00000008330e7c10 */ /* 0x000fc2000ff3e0ff */
[----:B------:R-:W-:Y:S05]  /*14c0*/  HMMA.16816.F32.BF16 R8, R20, R26, R8 ;  /* 0x0000001a1408723c */ /* 0x000fea0000041808 */
[----:B------:R-:W-:Y:S02]  /*14d0*/  IADD3 R18, P0, R53, UR8, RZ ;  /* 0x0000000835127c10 */ /* 0x000fe4000ff1e0ff */
[----:B------:R-:W-:Y:S04]  /*14e0*/  IADD3.X R15, R50, UR5, RZ, P1, !PT ;  /* 0x00000005320f7c10 */ /* 0x000fe80008ffe4ff */
[----:B------:R-:W-:Y:S01]  /*14f0*/  IADD3 R68, P1, R55, UR8, RZ ;  /* 0x0000000837447c10 */ /* 0x000fe2000ff3e0ff */
[----:B------:R-:W-:Y:S01]  /*1500*/  @!PT LDS RZ, [RZ] ;  /* 0x00000000fffff984 */ /* 0x000fe20000000800 */
[----:B------:R-:W-:Y:S01]  /*1510*/  @!PT LDS RZ, [RZ] ;  /* 0x00000000fffff984 */ /* 0x000fe20000000800 */
[----:B------:R-:W-:Y:S01]  /*1520*/  @!PT LDS RZ, [RZ] ;  /* 0x00000000fffff984 */ /* 0x000fe20000000800 */
[----:B------:R2:W-:Y:S01]  /*1530*/  LDGSTS.E.BYPASS.LTC128B.128 [R49], desc[UR6][R14.64], !P4 ;  /* 0x000000000e317fae */ /* 0x0005e2000e101d46 */
[----:B------:R-:W-:Y:S02]  /*1540*/  IADD3.X R19, R52, UR5, RZ, P0, !PT ;  /* 0x0000000534137c10 */ /* 0x000fe400087fe4ff */
[----:B------:R-:W-:Y:S02]  /*1550*/  IADD3.X R69, R54, UR5, RZ, P1, !PT ;  /* 0x0000000536457c10 */ /* 0x000fe40008ffe4ff */
[----:B------:R-:W-:Y:S01]  /*1560*/  IADD3 R24, P0, R57, UR8, RZ ;  /* 0x0000000839187c10 */ /* 0x000fe2000ff1e0ff */
[----:B------:R3:W-:Y:S01]  /*1570*/  LDGSTS.E.BYPASS.LTC128B.128 [R48], desc[UR6][R18.64], !P4 ;  /* 0x0000000012307fae */ /* 0x0007e2000e101d46 */
[----:B------:R-:W-:Y:S02]  /*1580*/  IADD3 R16, P3, R59, UR8, RZ ;  /* 0x000000083b107c10 */ /* 0x000fe4000ff7e0ff */
[----:B------:R-:W-:Y:S01]  /*1590*/  IADD3.X R25, R56, UR5, RZ, P0, !PT ;  /* 0x0000000538197c10 */ /* 0x000fe200087fe4ff */
[----:B------:R4:W-:Y:S01]  /*15a0*/  LDGSTS.E.BYPASS.LTC128B.128 [R47], desc[UR6][R68.64], !P4 ;  /* 0x00000000442f7fae */ /* 0x0009e2000e101d46 */
[----:B------:R-:W-:Y:S03]  /*15b0*/  IADD3.X R17, R58, UR5, RZ, P3, !PT ;  /* 0x000000053a117c10 */ /* 0x000fe60009ffe4ff */
[----:B-1----:R-:W-:Y:S04]  /*15c0*/  LDGSTS.E.BYPASS.LTC128B.128 [R46], desc[UR6][R24.64], !P4 ;  /* 0x00000000182e7fae */ /* 0x002fe8000e101d46 */
[----:B------:R-:W0:Y:S04]  /*15d0*/  LDGDEPBAR ;  /* 0x00000000000079af */ /* 0x000e280000000000 */
[----:B------:R-:W-:Y:S01]  /*15e0*/  LDGSTS.E.BYPASS.LTC128B.128 [R49+0x2000], desc[UR6][R16.64], !P4 ;  /* 0x0200000010317fae */ /* 0x000fe2000e101d46 */
[----:B--2---:R-:W-:Y:S04]  /*15f0*/  IADD3 R14, P2, R61, UR8, RZ ;  /* 0x000000083d0e7c10 */ /* 0x004fe8000ff5e0ff */
[----:B------:R-:W-:Y:S02]  /*1600*/  IADD3.X R15, R60, UR5, RZ, P2, !PT ;  /* 0x000000053c0f7c10 */ /* 0x000fe400097fe4ff */
[----:B---3--:R-:W-:Y:S03]  /*1610*/  IADD3 R18, P1, R63, UR8, RZ ;  /* 0x000000083f127c10 */ /* 0x008fe6000ff3e0ff */
[----:B------:R1:W-:Y:S01]  /*1620*/  LDGSTS.E.BYPASS.LTC128B.128 [R48+0x2000], desc[UR6][R14.64], !P4 ;  /* 0x020000000e307fae */ /* 0x0003e2000e101d46 */
[----:B----4-:R-:W-:Y:S01]  /*1630*/  IADD3 R68, P0, R65, UR8, RZ ;  /* 0x0000000841447c10 */ /* 0x010fe2000ff1e0ff */
[----:B------:R-:W-:Y:S01]  /*1640*/  UIADD3 UR8, UP0, UR8, 0x100, URZ ;  /* 0x0000010008087890 */ /* 0x000fe2000ff1e03f */
[----:B------:R-:W-:Y:S02]  /*1650*/  IADD3.X R19, R62, UR5, RZ, P1, !PT ;  /* 0x000000053e137c10 */ /* 0x000fe40008ffe4ff */
[----:B------:R-:W-:Y:S01]  /*1660*/  IADD3.X R69, R64, UR5, RZ, P0, !PT ;  /* 0x0000000540457c10 */ /* 0x000fe200087fe4ff */
[----:B------:R-:W-:Y:S02]  /*1670*/  UIADD3.X UR5, URZ, UR5, URZ, UP0, !UPT ;  /* 0x000000053f057290 */ /* 0x000fe400087fe43f */
[----:B------:R4:W-:Y:S04]  /*1680*/  LDGSTS.E.BYPASS.LTC128B.128 [R47+0x2000], desc[UR6][R18.64], !P4 ;  /* 0x02000000122f7fae */ /* 0x0009e8000e101d46 */
[----:B------:R3:W-:Y:S04]  /*1690*/  LDGSTS.E.BYPASS.LTC128B.128 [R46+0x2000], desc[UR6][R68.64], !P4 ;  /* 0x02000000442e7fae */ /* 0x0007e8000e101d46 */
[----:B------:R-:W0:Y:S01]  /*16a0*/  LDGDEPBAR ;  /* 0x00000000000079af */ /* 0x000e220000000000 */
[----:B------:R-:W-:Y:S04]  /*16b0*/  DEPBAR.LE SB0, 0x0 ;  /* 0x000080000000791a */ /* 0x000fe80000000000 */
[----:B------:R-:W-:Y:S06]  /*16c0*/  BAR.SYNC.DEFER_BLOCKING 0x0 ;  /* 0x0000000000007b1d */ /* 0x000fec0000010000 */
[----:B-1----:R3:W2:Y:S04]  /*16d0*/  LDSM.16.M88.4 R12, [R45+UR4] ;  /* 0x000000042d0c783b */ /* 0x0026a80008000200 */
[----:B----4-:R3:W2:Y:S01]  /*16e0*/  LDSM.16.M88.4 R16, [R40+UR4+0x2000] ;  /* 0x002000042810783b */ /* 0x0106a20008000200 */
[----:B------:R-:W-:Y:S08]  /*16f0*/  @!P4 BRA `(.L_x_0) ;  /* 0xfffffff800d0c947 */ /* 0x000ff0000383ffff */
[----:B------:R-:W-:-:S04]  /*1700*/  DEPBAR.LE SB0, 0x0 ;  /* 0x000080000000791a */ /* 0x000fc80000000000 */
[C---:B--2---:R-:W-:Y:S01]  /*1710*/  LOP3.LUT R12, R39.reuse, 0x1f, RZ, 0xc0, !PT ;  /* 0x0000001f270c7812 */ /* 0x044fe200078ec0ff */
[----:B------:R-:W1:Y:S01]  /*1720*/  LDC.64 R14, c[0x0][0x220] ;  /* 0x00008800ff0e7b82 */ /* 0x000e620000000a00 */
[----:B------:R-:W-:Y:S02]  /*1730*/  LOP3.LUT R2, R39, 0x3, RZ, 0xc0, !PT ;  /* 0x0000000327027812 */ /* 0x000fe400078ec0ff */
[----:B------:R-:W-:Y:S02]  /*1740*/  LOP3.LUT R3, R41, 0x8, RZ, 0xc0, !PT ;  /* 0x0000000829037812 */ /* 0x000fe400078ec0ff */
[----:B------:R-:W-:Y:S02]  /*1750*/  SHF.R.U32.HI R12, RZ, 0x2, R12 ;  /* 0x00000002ff0c7819 */ /* 0x000fe4000001160c */
[----:B------:R-:W-:Y:S01]  /*1760*/  F2FP.BF16.F32.PACK_AB R4, R5, R4 ;  /* 0x000000040504723e */ /* 0x000fe200000010ff */
[----:B------:R-:W-:Y:S01]  /*1770*/  IMAD R0, R2, 0x2, R3 ;  /* 0x0000000202007824 */ /* 0x000fe200078e0203 */
[----:B------:R-:W-:-:S02]  /*1780*/  LOP3.LUT R3, R12, 0x10, R41, 0xf8, !PT ;  /* 0x000000100c037812 */ /* 0x000fc400078ef829 */
[----:B------:R-:W-:Y:S02]  /*1790*/  F2FP.BF16.F32.PACK_AB R6, R7, R6 ;  /* 0x000000060706723e */ /* 0x000fe400000010ff */
[----:B------:R-:W-:Y:S01]  /*17a0*/  F2FP.BF16.F32.PACK_AB R8, R9, R8 ;  /* 0x000000080908723e */ /* 0x000fe200000010ff */
[----:B------:R-:W-:Y:S01]  /*17b0*/  IMAD R0, R3, 0x28, R0 ;  /* 0x0000002803007824 */ /* 0x000fe200078e0200 */
[----:B------:R-:W-:Y:S02]  /*17c0*/  F2FP.BF16.F32.PACK_AB R10, R11, R10 ;  /* 0x0000000a0b0a723e */ /* 0x000fe400000010ff */
[----:B------:R-:W-:Y:S02]  /*17d0*/  LOP3.LUT R5, R44, 0x1f, R41, 0xf8, !PT ;  /* 0x0000001f2c057812 */ /* 0x000fe400078ef829 */
[----:B------:R-:W-:Y:S01]  /*17e0*/  LEA R3, R0, UR4, 0x1 ;  /* 0x0000000400037c11 */ /* 0x000fe2000f8e08ff */
[----:B------:R-:W-:Y:S01]  /*17f0*/  BAR.SYNC.DEFER_BLOCKING 0x0 ;  /* 0x0000000000007b1d */ /* 0x000fe20000010000 */
[----:B------:R-:W-:Y:S01]  /*1800*/  IMAD.SHL.U32 R0, R39, 0x8, RZ ;  /* 0x0000000827007824 */ /* 0x000fe200078e00ff */
[----:B------:R-:W-:-:S02]  /*1810*/  ISETP.GE.AND P0, PT, R5, R42, PT ;  /* 0x0000002a0500720c */ /* 0x000fc40003f06270 */
[----:B------:R-:W-:Y:S02]  /*1820*/  LOP3.LUT R41, R12, 0x18, R41, 0xf8, !PT ;  /* 0x000000180c297812 */ /* 0x000fe400078ef829 */
[----:B------:R-:W-:-:S03]  /*1830*/  LOP3.LUT R0, R43, 0x18, R0, 0xf8, !PT ;  /* 0x000000182b007812 */ /* 0x000fc600078ef800 */
[----:B------:R-:W-:Y:S01]  /*1840*/  IMAD R41, R41, 0x5, R2 ;  /* 0x0000000529297824 */ /* 0x000fe200078e0202 */
[----:B------:R-:W-:Y:S01]  /*1850*/  ISETP.LT.AND P0, PT, R0, 0x3000, !P0 ;  /* 0x000030000000780c */ /* 0x000fe20004701270 */
[----:B------:R-:W-:Y:S02]  /*1860*/  IMAD R5, R5, 0x3000, R0 ;  /* 0x0000300005057824 */ /* 0x000fe400078e0200 */
[----:B------:R-:W-:Y:S02]  /*1870*/  IMAD.SHL.U32 R41, R41, 0x8, RZ ;  /* 0x0000000829297824 */ /* 0x000fe400078e00ff */
[----:B-1----:R-:W-:Y:S01]  /*1880*/  IMAD.WIDE R14, R5, 0x2, R14 ;  /* 0x00000002050e7825 */ /* 0x002fe200078e020e */
[----:B------:R1:W-:Y:S04]  /*1890*/  STS [R3], R4 ;  /* 0x0000000403007388 */ /* 0x0003e80000000800 */
[----:B------:R2:W-:Y:S04]  /*18a0*/  STS [R3+0x280], R6 ;  /* 0x0002800603007388 */ /* 0x0005e80000000800 */
[----:B------:R2:W-:Y:S04]  /*18b0*/  STS [R3+0x20], R8 ;  /* 0x0000200803007388 */ /* 0x0005e80000000800 */
[----:B------:R2:W-:Y:S01]  /*18c0*/  STS [R3+0x2a0], R10 ;  /* 0x0002a00a03007388 */ /* 0x0005e20000000800 */
[----:B-1----:R-:W-:Y:S01]  /*18d0*/  LEA R4, R41, UR4, 0x1 ;  /* 0x0000000429047c11 */ /* 0x002fe2000f8e08ff */
[----:B------:R-:W-:Y:S06]  /*18e0*/  BAR.SYNC.DEFER_BLOCKING 0x0 ;  /* 0x0000000000007b1d */ /* 0x000fec0000010000 */
[----:B--2---:R-:W-:Y:S05]  /*18f0*/  @!P0 EXIT ;  /* 0x000000000000894d */ /* 0x004fea0003800000 */
[----:B------:R-:W1:Y:S04]  /*1900*/  LDS.128 R4, [R4] ;  /* 0x0000000004047984 */ /* 0x000e680000000c00 */
[----:B-1----:R-:W-:Y:S01]  /*1910*/  STG.E.128 desc[UR6][R14.64], R4 ;  /* 0x000000040e007986 */ /* 0x002fe2000c101d06 */
[----:B------:R-:W-:Y:S05]  /*1920*/  EXIT ;  /* 0x000000000000794d */ /* 0x000fea0003800000 */
.L_x_1:
[----:B------:R-:W-:-:S00]  /*1930*/  BRA `(.L_x_1) ;  /* 0xfffffffc00fc7947 */ /* 0x000fc0000383ffff */
[----:B------:R-:W-:-:S00]  /*1940*/  NOP ;  /* 0x0000000000007918 */ /* 0x000fc00000000000 */
        /* <DEDUP_REMOVED lines=11> */
.L_x_2:


//--------------------- .nv.shared.triton_mm      --------------------------
	.section	.nv.shared.triton_mm,"aw",@nobits
	.sectionflags	@""
	.align	16
	.zero		1024


//--------------------- .nv.constant0.triton_mm   --------------------------
	.section	.nv.constant0.triton_mm,"a",@progbits
	.sectionflags	@""
	.align	4
.nv.constant0.triton_mm:
	.zero		556
